//
// Generated by NVIDIA NVVM Compiler
//
// Compiler Build ID: CL-36424714
// Cuda compilation tools, release 13.0, V13.0.88
// Based on NVVM 20.0.0
//

.version 9.0
.target sm_100
.address_size 64


.entry _Z7acc_f32PKfS0_Pfiiiiiii(
	.param .u64 .ptr .align 1 _Z7acc_f32PKfS0_Pfiiiiiii_param_0,
	.param .u64 .ptr .align 1 _Z7acc_f32PKfS0_Pfiiiiiii_param_1,
	.param .u64 .ptr .align 1 _Z7acc_f32PKfS0_Pfiiiiiii_param_2,
	.param .u32 _Z7acc_f32PKfS0_Pfiiiiiii_param_3,
	.param .u32 _Z7acc_f32PKfS0_Pfiiiiiii_param_4,
	.param .u32 _Z7acc_f32PKfS0_Pfiiiiiii_param_5,
	.param .u32 _Z7acc_f32PKfS0_Pfiiiiiii_param_6,
	.param .u32 _Z7acc_f32PKfS0_Pfiiiiiii_param_7,
	.param .u32 _Z7acc_f32PKfS0_Pfiiiiiii_param_8,
	.param .u32 _Z7acc_f32PKfS0_Pfiiiiiii_param_9
)
{
	.reg .pred 	%p<9>;
	.reg .b32 	%r<21>;
	.reg .b32 	%f<5>;
	.reg .b64 	%rd<15>;

	ld.param.u64 	%rd4, [_Z7acc_f32PKfS0_Pfiiiiiii_param_0];
	ld.param.u64 	%rd3, [_Z7acc_f32PKfS0_Pfiiiiiii_param_1];
	ld.param.u64 	%rd5, [_Z7acc_f32PKfS0_Pfiiiiiii_param_2];
	ld.param.u32 	%r11, [_Z7acc_f32PKfS0_Pfiiiiiii_param_3];
	ld.param.u32 	%r5, [_Z7acc_f32PKfS0_Pfiiiiiii_param_4];
	ld.param.u32 	%r6, [_Z7acc_f32PKfS0_Pfiiiiiii_param_5];
	ld.param.u32 	%r7, [_Z7acc_f32PKfS0_Pfiiiiiii_param_6];
	ld.param.u32 	%r8, [_Z7acc_f32PKfS0_Pfiiiiiii_param_7];
	ld.param.u32 	%r9, [_Z7acc_f32PKfS0_Pfiiiiiii_param_8];
	ld.param.u32 	%r10, [_Z7acc_f32PKfS0_Pfiiiiiii_param_9];
	cvta.to.global.u64 	%rd1, %rd5;
	cvta.to.global.u64 	%rd2, %rd4;
	mov.u32 	%r12, %ntid.x;
	mov.u32 	%r13, %ctaid.x;
	mov.u32 	%r14, %tid.x;
	mad.lo.s32 	%r1, %r12, %r13, %r14;
	setp.ge.s32 	%p1, %r1, %r11;
	@%p1 bra 	$L__BB0_4;
	sub.s32 	%r15, %r1, %r10;
	div.s32 	%r2, %r15, %r9;
	mul.lo.s32 	%r16, %r2, %r9;
	sub.s32 	%r17, %r15, %r16;
	div.s32 	%r18, %r17, %r8;
	rem.s32 	%r4, %r15, %r8;
	setp.lt.s32 	%p2, %r15, 0;
	setp.ge.s32 	%p3, %r4, %r5;
	setp.ge.s32 	%p4, %r18, %r6;
	or.pred  	%p5, %p3, %p4;
	or.pred  	%p6, %p5, %p2;
	setp.ge.s32 	%p7, %r2, %r7;
	or.pred  	%p8, %p7, %p6;
	@%p8 bra 	$L__BB0_3;
	mul.wide.s32 	%rd9, %r1, 4;
	add.s64 	%rd10, %rd2, %rd9;
	ld.global.f32 	%f2, [%rd10];
	mad.lo.s32 	%r19, %r2, %r6, %r18;
	mad.lo.s32 	%r20, %r19, %r5, %r4;
	cvta.to.global.u64 	%rd11, %rd3;
	mul.wide.s32 	%rd12, %r20, 4;
	add.s64 	%rd13, %rd11, %rd12;
	ld.global.f32 	%f3, [%rd13];
	add.f32 	%f4, %f2, %f3;
	add.s64 	%rd14, %rd1, %rd9;
	st.global.f32 	[%rd14], %f4;
	bra.uni 	$L__BB0_4;
$L__BB0_3:
	mul.wide.s32 	%rd6, %r1, 4;
	add.s64 	%rd7, %rd2, %rd6;
	ld.global.f32 	%f1, [%rd7];
	add.s64 	%rd8, %rd1, %rd6;
	st.global.f32 	[%rd8], %f1;
$L__BB0_4:
	ret;

}


// ===== COMPILED SASS (sm_100) =====

	.target	sm_100

	.elftype	@"ET_EXEC"


//--------------------- .note.nv.tkinfo           --------------------------
	.section	.note.nv.tkinfo,"",@"SHT_NOTE"
	.sectionflags	@"SHF_NOTE_NV_TKINFO"
	.tkinfo
        /*0018*/ 	.word	0x00000002
        /*0030*/ 	.string	""
        /*0030*/ 	.string	"ptxas"
        /*0030*/ 	.string	"Cuda compilation tools, release 13.0, V13.0.88"
        /*0030*/ 	.string	"Build cuda_13.0.r13.0/compiler.36424714_0"
        /*0030*/ 	.string	"-arch sm_100 -m 64 "



//--------------------- .note.nv.cuinfo           --------------------------
	.section	.note.nv.cuinfo,"",@"SHT_NOTE"
	.sectionflags	@"SHF_NOTE_NV_CUINFO"
        /*0018*/ 	.short	0x0002
        /*001a*/ 	.short	0x0064
        /*001c*/ 	.short	0x0082
	.zero		2


//--------------------- .nv.info                  --------------------------
	.section	.nv.info,"",@"SHT_CUDA_INFO"
	.align	4


	//----- nvinfo : EIATTR_REGCOUNT
	.align		4
        /*0000*/ 	.byte	0x04, 0x2f
        /*0002*/ 	.short	(.L_1 - .L_0)
	.align		4
.L_0:
        /*0004*/ 	.word	index@(_Z7acc_f32PKfS0_Pfiiiiiii)
        /*0008*/ 	.word	0x0000000f


	//----- nvinfo : EIATTR_FRAME_SIZE
	.align		4
.L_1:
        /*000c*/ 	.byte	0x04, 0x11
        /*000e*/ 	.short	(.L_3 - .L_2)
	.align		4
.L_2:
        /*0010*/ 	.word	index@(_Z7acc_f32PKfS0_Pfiiiiiii)
        /*0014*/ 	.word	0x00000000


	//----- nvinfo : EIATTR_MIN_STACK_SIZE
	.align		4
.L_3:
        /*0018*/ 	.byte	0x04, 0x12
        /*001a*/ 	.short	(.L_5 - .L_4)
	.align		4
.L_4:
        /*001c*/ 	.word	index@(_Z7acc_f32PKfS0_Pfiiiiiii)
        /*0020*/ 	.word	0x00000000
.L_5:


//--------------------- .nv.compat                --------------------------
	.section	.nv.compat,"",@"SHT_CUDA_COMPAT_INFO"
	.align	4
        /*0000*/ 	.byte	0x02, 0x09, 0x00, 0x00, 0x02, 0x02, 0x01, 0x00, 0x02, 0x05, 0x05, 0x00, 0x03, 0x07, 0x01, 0x01
        /*0010*/ 	.byte	0x02, 0x03, 0x00, 0x00, 0x02, 0x06, 0x01, 0x00, 0x04, 0x0b, 0x08, 0x00, 0x09, 0x00, 0x00, 0x00
        /*0020*/ 	.byte	0x00, 0x00, 0x00, 0x00


//--------------------- .nv.info._Z7acc_f32PKfS0_Pfiiiiiii --------------------------
	.section	.nv.info._Z7acc_f32PKfS0_Pfiiiiiii,"",@"SHT_CUDA_INFO"
	.sectionflags	@""
	.align	4


	//----- nvinfo : EIATTR_CUDA_API_VERSION
	.align		4
        /*0000*/ 	.byte	0x04, 0x37
        /*0002*/ 	.short	(.L_7 - .L_6)
.L_6:
        /*0004*/ 	.word	0x00000082


	//----- nvinfo : EIATTR_KPARAM_INFO
	.align		4
.L_7:
        /*0008*/ 	.byte	0x04, 0x17
        /*000a*/ 	.short	(.L_9 - .L_8)
.L_8:
        /*000c*/ 	.word	0x00000000
        /*0010*/ 	.short	0x0009
        /*0012*/ 	.short	0x0030
        /*0014*/ 	.byte	0x00, 0xf0, 0x11, 0x00


	//----- nvinfo : EIATTR_KPARAM_INFO
	.align		4
.L_9:
        /*0018*/ 	.byte	0x04, 0x17
        /*001a*/ 	.short	(.L_11 - .L_10)
.L_10:
        /*001c*/ 	.word	0x00000000
        /*0020*/ 	.short	0x0008
        /*0022*/ 	.short	0x002c
        /*0024*/ 	.byte	0x00, 0xf0, 0x11, 0x00


	//----- nvinfo : EIATTR_KPARAM_INFO
	.align		4
.L_11:
        /*0028*/ 	.byte	0x04, 0x17
        /*002a*/ 	.short	(.L_13 - .L_12)
.L_12:
        /*002c*/ 	.word	0x00000000
        /*0030*/ 	.short	0x0007
        /*0032*/ 	.short	0x0028
        /*0034*/ 	.byte	0x00, 0xf0, 0x11, 0x00


	//----- nvinfo : EIATTR_KPARAM_INFO
	.align		4
.L_13:
        /*0038*/ 	.byte	0x04, 0x17
        /*003a*/ 	.short	(.L_15 - .L_14)
.L_14:
        /*003c*/ 	.word	0x00000000
        /*0040*/ 	.short	0x0006
        /*0042*/ 	.short	0x0024
        /*0044*/ 	.byte	0x00, 0xf0, 0x11, 0x00


	//----- nvinfo : EIATTR_KPARAM_INFO
	.align		4
.L_15:
        /*0048*/ 	.byte	0x04, 0x17
        /*004a*/ 	.short	(.L_17 - .L_16)
.L_16:
        /*004c*/ 	.word	0x00000000
        /*0050*/ 	.short	0x0005
        /*0052*/ 	.short	0x0020
        /*0054*/ 	.byte	0x00, 0xf0, 0x11, 0x00


	//----- nvinfo : EIATTR_KPARAM_INFO
	.align		4
.L_17:
        /*0058*/ 	.byte	0x04, 0x17
        /*005a*/ 	.short	(.L_19 - .L_18)
.L_18:
        /*005c*/ 	.word	0x00000000
        /*0060*/ 	.short	0x0004
        /*0062*/ 	.short	0x001c
        /*0064*/ 	.byte	0x00, 0xf0, 0x11, 0x00


	//----- nvinfo : EIATTR_KPARAM_INFO
	.align		4
.L_19:
        /*0068*/ 	.byte	0x04, 0x17
        /*006a*/ 	.short	(.L_21 - .L_20)
.L_20:
        /*006c*/ 	.word	0x00000000
        /*0070*/ 	.short	0x0003
        /*0072*/ 	.short	0x0018
        /*0074*/ 	.byte	0x00, 0xf0, 0x11, 0x00


	//----- nvinfo : EIATTR_KPARAM_INFO
	.align		4
.L_21:
        /*0078*/ 	.byte	0x04, 0x17
        /*007a*/ 	.short	(.L_23 - .L_22)
.L_22:
        /*007c*/ 	.word	0x00000000
        /*0080*/ 	.short	0x0002
        /*0082*/ 	.short	0x0010
        /*0084*/ 	.byte	0x00, 0xf5, 0x21, 0x00


	//----- nvinfo : EIATTR_KPARAM_INFO
	.align		4
.L_23:
        /*0088*/ 	.byte	0x04, 0x17
        /*008a*/ 	.short	(.L_25 - .L_24)
.L_24:
        /*008c*/ 	.word	0x00000000
        /*0090*/ 	.short	0x0001
        /*0092*/ 	.short	0x0008
        /*0094*/ 	.byte	0x00, 0xf5, 0x21, 0x00


	//----- nvinfo : EIATTR_KPARAM_INFO
	.align		4
.L_25:
        /*0098*/ 	.byte	0x04, 0x17
        /*009a*/ 	.short	(.L_27 - .L_26)
.L_26:
        /*009c*/ 	.word	0x00000000
        /*00a0*/ 	.short	0x0000
        /*00a2*/ 	.short	0x0000
        /*00a4*/ 	.byte	0x00, 0xf5, 0x21, 0x00


	//----- nvinfo : EIATTR_SPARSE_MMA_MASK
	.align		4
.L_27:
        /*00a8*/ 	.byte	0x03, 0x50
        /*00aa*/ 	.short	0x0000


	//----- nvinfo : EIATTR_MAXREG_COUNT
	.align		4
        /*00ac*/ 	.byte	0x03, 0x1b
        /*00ae*/ 	.short	0x00ff


	//----- nvinfo : EIATTR_MERCURY_ISA_VERSION
	.align		4
        /*00b0*/ 	.byte	0x03, 0x5f
        /*00b2*/ 	.short	0x0101


	//----- nvinfo : EIATTR_VRC_CTA_INIT_COUNT
	.align		4
        /*00b4*/ 	.byte	0x02, 0x4a
	.zero		1
	.zero		1


	//----- nvinfo : EIATTR_EXIT_INSTR_OFFSETS
	.align		4
        /*00b8*/ 	.byte	0x04, 0x1c
        /*00ba*/ 	.short	(.L_29 - .L_28)


	//   ....[0]....
.L_28:
        /*00bc*/ 	.word	0x00000070


	//   ....[1]....
        /*00c0*/ 	.word	0x000005d0


	//   ....[2]....
        /*00c4*/ 	.word	0x00000640


	//----- nvinfo : EIATTR_CRS_STACK_SIZE
	.align		4
.L_29:
        /*00c8*/ 	.byte	0x04, 0x1e
        /*00ca*/ 	.short	(.L_31 - .L_30)
.L_30:
        /*00cc*/ 	.word	0x00000000


	//----- nvinfo : EIATTR_CBANK_PARAM_SIZE
	.align		4
.L_31:
        /*00d0*/ 	.byte	0x03, 0x19
        /*00d2*/ 	.short	0x0034


	//----- nvinfo : EIATTR_PARAM_CBANK
	.align		4
        /*00d4*/ 	.byte	0x04, 0x0a
        /*00d6*/ 	.short	(.L_33 - .L_32)
	.align		4
.L_32:
        /*00d8*/ 	.word	index@(.nv.constant0._Z7acc_f32PKfS0_Pfiiiiiii)
        /*00dc*/ 	.short	0x0380
        /*00de*/ 	.short	0x0034


	//----- nvinfo : EIATTR_SW_WAR
	.align		4
.L_33:
        /*00e0*/ 	.byte	0x04, 0x36
        /*00e2*/ 	.short	(.L_35 - .L_34)
.L_34:
        /*00e4*/ 	.word	0x00000008
.L_35:


//--------------------- .nv.callgraph             --------------------------
	.section	.nv.callgraph,"",@"SHT_CUDA_CALLGRAPH"
	.align	4
	.sectionentsize	8
	.align		4
        /*0000*/ 	.word	0x00000000
	.align		4
        /*0004*/ 	.word	0xffffffff
	.align		4
        /*0008*/ 	.word	0x00000000
	.align		4
        /*000c*/ 	.word	0xfffffffe
	.align		4
        /*0010*/ 	.word	0x00000000
	.align		4
        /*0014*/ 	.word	0xfffffffd
	.align		4
        /*0018*/ 	.word	0x00000000
	.align		4
        /*001c*/ 	.word	0xfffffffc


//--------------------- .text._Z7acc_f32PKfS0_Pfiiiiiii --------------------------
	.section	.text._Z7acc_f32PKfS0_Pfiiiiiii,"ax",@progbits
	.align	128
.text._Z7acc_f32PKfS0_Pfiiiiiii:
        .type           _Z7acc_f32PKfS0_Pfiiiiiii,@function
        .size           _Z7acc_f32PKfS0_Pfiiiiiii,(.L_x_2 - _Z7acc_f32PKfS0_Pfiiiiiii)
        .other          _Z7acc_f32PKfS0_Pfiiiiiii,@"STO_CUDA_ENTRY STV_DEFAULT"
_Z7acc_f32PKfS0_Pfiiiiiii:
[----:B------:R-:W-:Y:S01]  /*0000*/  LDC R1, c[0x0][0x37c] ;  /* 0x0000df00ff017b82 */ /* 0x000fe20000000800 */
[----:B------:R-:W0:Y:S01]  /*0010*/  S2R R0, SR_CTAID.X ;  /* 0x0000000000007919 */ /* 0x000e220000002500 */
[----:B------:R-:W0:Y:S01]  /*0020*/  LDCU UR4, c[0x0][0x360] ;  /* 0x00006c00ff0477ac */ /* 0x000e220008000800 */
[----:B------:R-:W0:Y:S01]  /*0030*/  S2R R3, SR_TID.X ;  /* 0x0000000000037919 */ /* 0x000e220000002100 */
[----:B------:R-:W1:Y:S01]  /*0040*/  LDCU UR5, c[0x0][0x398] ;  /* 0x00007300ff0577ac */ /* 0x000e620008000800 */
[----:B0-----:R-:W-:-:S05]  /*0050*/  IMAD R0, R0, UR4, R3 ;  /* 0x0000000400007c24 */ /* 0x001fca000f8e0203 */
[----:B-1----:R-:W-:-:S13]  /*0060*/  ISETP.GE.AND P0, PT, R0, UR5, PT ;  /* 0x0000000500007c0c */ /* 0x002fda000bf06270 */
[----:B------:R-:W-:Y:S05]  /*0070*/  @P0 EXIT ;  /* 0x000000000000094d */ /* 0x000fea0003800000 */
[----:B------:R-:W0:Y:S01]  /*0080*/  LDC R5, c[0x0][0x3ac] ;  /* 0x0000eb00ff057b82 */ /* 0x000e220000000800 */
[----:B------:R-:W1:Y:S01]  /*0090*/  LDCU UR4, c[0x0][0x3b0] ;  /* 0x00007600ff0477ac */ /* 0x000e620008000800 */
[----:B------:R-:W2:Y:S06]  /*00a0*/  LDCU.64 UR6, c[0x0][0x3a0] ;  /* 0x00007400ff0677ac */ /* 0x000eac0008000a00 */
[----:B------:R-:W3:Y:S01]  /*00b0*/  LDC R3, c[0x0][0x3a8] ;  /* 0x0000ea00ff037b82 */ /* 0x000ee20000000800 */
[----:B------:R-:W4:Y:S01]  /*00c0*/  LDCU UR8, c[0x0][0x39c] ;  /* 0x00007380ff0877ac */ /* 0x000f220008000800 */
[----:B-1----:R-:W-:Y:S01]  /*00d0*/  IADD3 R2, PT, PT, R0, -UR4, RZ ;  /* 0x8000000400027c10 */ /* 0x002fe2000fffe0ff */
[----:B------:R-:W1:Y:S03]  /*00e0*/  LDCU.64 UR4, c[0x0][0x358] ;  /* 0x00006b00ff0477ac */ /* 0x000e660008000a00 */
[----:B------:R-:W-:-:S02]  /*00f0*/  IABS R8, R2 ;  /* 0x0000000200087213 */ /* 0x000fc40000000000 */
[----:B0-----:R-:W-:-:S04]  /*0100*/  IABS R11, R5 ;  /* 0x00000005000b7213 */ /* 0x001fc80000000000 */
[----:B------:R-:W0:Y:S08]  /*0110*/  I2F.RP R4, R11 ;  /* 0x0000000b00047306 */ /* 0x000e300000209400 */
[----:B0-----:R-:W0:Y:S02]  /*0120*/  MUFU.RCP R4, R4 ;  /* 0x0000000400047308 */ /* 0x001e240000001000 */
[----:B0-----:R-:W-:-:S06]  /*0130*/  VIADD R7, R4, 0xffffffe ;  /* 0x0ffffffe04077836 */ /* 0x001fcc0000000000 */
[----:B------:R-:W0:Y:S02]  /*0140*/  F2I.FTZ.U32.TRUNC.NTZ R7, R7 ;  /* 0x0000000700077305 */ /* 0x000e24000021f000 */
[----:B0-----:R-:W-:-:S04]  /*0150*/  IMAD.MOV R6, RZ, RZ, -R7 ;  /* 0x000000ffff067224 */ /* 0x001fc800078e0a07 */
[----:B------:R-:W-:Y:S02]  /*0160*/  IMAD R9, R6, R11, RZ ;  /* 0x0000000b06097224 */ /* 0x000fe400078e02ff */
[----:B------:R-:W-:-:S04]  /*0170*/  IMAD.MOV.U32 R6, RZ, RZ, RZ ;  /* 0x000000ffff067224 */ /* 0x000fc800078e00ff */
[----:B------:R-:W-:Y:S01]  /*0180*/  IMAD.HI.U32 R9, R7, R9, R6 ;  /* 0x0000000907097227 */ /* 0x000fe200078e0006 */
[----:B---3--:R-:W-:-:S03]  /*0190*/  IABS R7, R3 ;  /* 0x0000000300077213 */ /* 0x008fc60000000000 */
[----:B------:R-:W-:Y:S01]  /*01a0*/  IMAD.MOV.U32 R6, RZ, RZ, R8 ;  /* 0x000000ffff067224 */ /* 0x000fe200078e0008 */
[----:B------:R-:W0:Y:S03]  /*01b0*/  I2F.RP R10, R7 ;  /* 0x00000007000a7306 */ /* 0x000e260000209400 */
[----:B------:R-:W-:-:S05]  /*01c0*/  IMAD.HI.U32 R4, R9, R6, RZ ;  /* 0x0000000609047227 */ /* 0x000fca00078e00ff */
[----:B------:R-:W-:-:S05]  /*01d0*/  IADD3 R8, PT, PT, -R4, RZ, RZ ;  /* 0x000000ff04087210 */ /* 0x000fca0007ffe1ff */
[C---:B------:R-:W-:Y:S01]  /*01e0*/  IMAD R8, R11.reuse, R8, R6 ;  /* 0x000000080b087224 */ /* 0x040fe200078e0206 */
[----:B0-----:R-:W0:Y:S04]  /*01f0*/  MUFU.RCP R10, R10 ;  /* 0x0000000a000a7308 */ /* 0x001e280000001000 */
[----:B------:R-:W-:-:S13]  /*0200*/  ISETP.GT.U32.AND P1, PT, R11, R8, PT ;  /* 0x000000080b00720c */ /* 0x000fda0003f24070 */
[----:B------:R-:W-:Y:S01]  /*0210*/  @!P1 IMAD.IADD R8, R8, 0x1, -R11 ;  /* 0x0000000108089824 */ /* 0x000fe200078e0a0b */
[----:B------:R-:W-:Y:S02]  /*0220*/  @!P1 IADD3 R4, PT, PT, R4, 0x1, RZ ;  /* 0x0000000104049810 */ /* 0x000fe40007ffe0ff */
[----:B------:R-:W-:Y:S02]  /*0230*/  ISETP.NE.AND P1, PT, R5, RZ, PT ;  /* 0x000000ff0500720c */ /* 0x000fe40003f25270 */
[----:B------:R-:W-:Y:S02]  /*0240*/  ISETP.GE.U32.AND P0, PT, R8, R11, PT ;  /* 0x0000000b0800720c */ /* 0x000fe40003f06070 */
[----:B------:R-:W-:-:S04]  /*0250*/  LOP3.LUT R8, R2, R5, RZ, 0x3c, !PT ;  /* 0x0000000502087212 */ /* 0x000fc800078e3cff */
[----:B------:R-:W-:Y:S01]  /*0260*/  ISETP.GE.AND P2, PT, R8, RZ, PT ;  /* 0x000000ff0800720c */ /* 0x000fe20003f46270 */
[----:B0-----:R-:W-:-:S04]  /*0270*/  VIADD R8, R10, 0xffffffe ;  /* 0x0ffffffe0a087836 */ /* 0x001fc80000000000 */
[----:B------:R0:W3:Y:S02]  /*0280*/  F2I.FTZ.U32.TRUNC.NTZ R9, R8 ;  /* 0x0000000800097305 */ /* 0x0000e4000021f000 */
[----:B------:R-:W-:-:S06]  /*0290*/  @P0 VIADD R4, R4, 0x1 ;  /* 0x0000000104040836 */ /* 0x000fcc0000000000 */
[----:B------:R-:W-:Y:S01]  /*02a0*/  @!P2 IMAD.MOV R4, RZ, RZ, -R4 ;  /* 0x000000ffff04a224 */ /* 0x000fe200078e0a04 */
[----:B------:R-:W-:Y:S01]  /*02b0*/  @!P1 LOP3.LUT R4, RZ, R5, RZ, 0x33, !PT ;  /* 0x00000005ff049212 */ /* 0x000fe200078e33ff */
[----:B0-----:R-:W-:-:S04]  /*02c0*/  HFMA2 R8, -RZ, RZ, 0, 0 ;  /* 0x00000000ff087431 */ /* 0x001fc800000001ff */
[----:B------:R-:W-:Y:S01]  /*02d0*/  IMAD.MOV R10, RZ, RZ, -R4 ;  /* 0x000000ffff0a7224 */ /* 0x000fe200078e0a04 */
[----:B---3--:R-:W-:-:S03]  /*02e0*/  IADD3 R12, PT, PT, RZ, -R9, RZ ;  /* 0x80000009ff0c7210 */ /* 0x008fc60007ffe0ff */
[----:B------:R-:W-:Y:S02]  /*02f0*/  IMAD R10, R5, R10, R2 ;  /* 0x0000000a050a7224 */ /* 0x000fe400078e0202 */
[----:B------:R-:W-:-:S03]  /*0300*/  IMAD R5, R12, R7, RZ ;  /* 0x000000070c057224 */ /* 0x000fc600078e02ff */
[----:B------:R-:W-:Y:S01]  /*0310*/  IABS R11, R10 ;  /* 0x0000000a000b7213 */ /* 0x000fe20000000000 */
[----:B------:R-:W-:Y:S01]  /*0320*/  IMAD.HI.U32 R9, R9, R5, R8 ;  /* 0x0000000509097227 */ /* 0x000fe200078e0008 */
[----:B------:R-:W-:-:S03]  /*0330*/  LOP3.LUT R10, R10, R3, RZ, 0x3c, !PT ;  /* 0x000000030a0a7212 */ /* 0x000fc600078e3cff */
[----:B------:R-:W-:Y:S01]  /*0340*/  IMAD.MOV.U32 R8, RZ, RZ, R11 ;  /* 0x000000ffff087224 */ /* 0x000fe200078e000b */
[----:B------:R-:W-:-:S03]  /*0350*/  ISETP.GE.AND P2, PT, R10, RZ, PT ;  /* 0x000000ff0a00720c */ /* 0x000fc60003f46270 */
[----:B------:R-:W-:-:S04]  /*0360*/  IMAD.HI.U32 R5, R9, R8, RZ ;  /* 0x0000000809057227 */ /* 0x000fc800078e00ff */
[----:B------:R-:W-:Y:S01]  /*0370*/  IMAD.HI.U32 R9, R9, R6, RZ ;  /* 0x0000000609097227 */ /* 0x000fe200078e00ff */
[----:B------:R-:W-:-:S03]  /*0380*/  IADD3 R11, PT, PT, -R5, RZ, RZ ;  /* 0x000000ff050b7210 */ /* 0x000fc60007ffe1ff */
[----:B------:R-:W-:Y:S02]  /*0390*/  IMAD.MOV R9, RZ, RZ, -R9 ;  /* 0x000000ffff097224 */ /* 0x000fe400078e0a09 */
[C---:B------:R-:W-:Y:S02]  /*03a0*/  IMAD R8, R7.reuse, R11, R8 ;  /* 0x0000000b07087224 */ /* 0x040fe400078e0208 */
[C---:B------:R-:W-:Y:S01]  /*03b0*/  IMAD R12, R7.reuse, R9, R6 ;  /* 0x00000009070c7224 */ /* 0x040fe200078e0206 */
[----:B------:R-:W-:Y:S02]  /*03c0*/  LOP3.LUT R6, RZ, R3, RZ, 0x33, !PT ;  /* 0x00000003ff067212 */ /* 0x000fe400078e33ff */
[C---:B------:R-:W-:Y:S02]  /*03d0*/  ISETP.GT.U32.AND P3, PT, R7.reuse, R8, PT ;  /* 0x000000080700720c */ /* 0x040fe40003f64070 */
[----:B------:R-:W-:-:S11]  /*03e0*/  ISETP.GT.U32.AND P0, PT, R7, R12, PT ;  /* 0x0000000c0700720c */ /* 0x000fd60003f04070 */
[-C--:B------:R-:W-:Y:S02]  /*03f0*/  @!P3 IADD3 R8, PT, PT, R8, -R7.reuse, RZ ;  /* 0x800000070808b210 */ /* 0x080fe40007ffe0ff */
[----:B------:R-:W-:Y:S01]  /*0400*/  @!P0 IMAD.IADD R12, R12, 0x1, -R7 ;  /* 0x000000010c0c8824 */ /* 0x000fe200078e0a07 */
[----:B------:R-:W-:Y:S02]  /*0410*/  @!P3 IADD3 R5, PT, PT, R5, 0x1, RZ ;  /* 0x000000010505b810 */ /* 0x000fe40007ffe0ff */
[----:B------:R-:W-:Y:S02]  /*0420*/  ISETP.GE.U32.AND P0, PT, R8, R7, PT ;  /* 0x000000070800720c */ /* 0x000fe40003f06070 */
[----:B------:R-:W-:Y:S02]  /*0430*/  ISETP.GT.U32.AND P1, PT, R7, R12, PT ;  /* 0x0000000c0700720c */ /* 0x000fe40003f24070 */
[----:B------:R-:W-:-:S09]  /*0440*/  ISETP.GE.AND P3, PT, R2, RZ, PT ;  /* 0x000000ff0200720c */ /* 0x000fd20003f66270 */
[----:B------:R-:W-:Y:S01]  /*0450*/  @P0 VIADD R5, R5, 0x1 ;  /* 0x0000000105050836 */ /* 0x000fe20000000000 */
[----:B------:R-:W-:Y:S02]  /*0460*/  ISETP.NE.AND P0, PT, R3, RZ, PT ;  /* 0x000000ff0300720c */ /* 0x000fe40003f05270 */
[----:B------:R-:W-:Y:S01]  /*0470*/  @!P1 IADD3 R12, PT, PT, R12, -R7, RZ ;  /* 0x800000070c0c9210 */ /* 0x000fe20007ffe0ff */
[----:B------:R-:W-:-:S03]  /*0480*/  @!P2 IMAD.MOV R5, RZ, RZ, -R5 ;  /* 0x000000ffff05a224 */ /* 0x000fc600078e0a05 */
[----:B------:R-:W-:Y:S02]  /*0490*/  @!P3 IADD3 R12, PT, PT, -R12, RZ, RZ ;  /* 0x000000ff0c0cb210 */ /* 0x000fe40007ffe1ff */
[C---:B------:R-:W-:Y:S02]  /*04a0*/  SEL R5, R6.reuse, R5, !P0 ;  /* 0x0000000506057207 */ /* 0x040fe40004000000 */
[----:B------:R-:W-:Y:S02]  /*04b0*/  SEL R9, R6, R12, !P0 ;  /* 0x0000000c06097207 */ /* 0x000fe40004000000 */
[----:B--2---:R-:W-:-:S04]  /*04c0*/  ISETP.GE.AND P0, PT, R5, UR6, PT ;  /* 0x0000000605007c0c */ /* 0x004fc8000bf06270 */
[----:B----4-:R-:W-:-:S04]  /*04d0*/  ISETP.GE.OR P0, PT, R9, UR8, P0 ;  /* 0x0000000809007c0c */ /* 0x010fc80008706670 */
[----:B------:R-:W-:-:S04]  /*04e0*/  ISETP.LT.OR P0, PT, R2, RZ, P0 ;  /* 0x000000ff0200720c */ /* 0x000fc80000701670 */
[----:B------:R-:W-:-:S13]  /*04f0*/  ISETP.GE.OR P0, PT, R4, UR7, P0 ;  /* 0x0000000704007c0c */ /* 0x000fda0008706670 */
[----:B-1----:R-:W-:Y:S05]  /*0500*/  @P0 BRA `(.L_x_0) ;  /* 0x0000000000340947 */ /* 0x002fea0003800000 */
[----:B------:R-:W0:Y:S01]  /*0510*/  LDC.64 R2, c[0x0][0x380] ;  /* 0x0000e000ff027b82 */ /* 0x000e220000000a00 */
[----:B------:R-:W-:-:S04]  /*0520*/  IMAD R4, R4, UR6, R5 ;  /* 0x0000000604047c24 */ /* 0x000fc8000f8e0205 */
[----:B------:R-:W-:-:S03]  /*0530*/  IMAD R5, R4, UR8, R9 ;  /* 0x0000000804057c24 */ /* 0x000fc6000f8e0209 */
[----:B------:R-:W1:Y:S01]  /*0540*/  LDC.64 R6, c[0x0][0x388] ;  /* 0x0000e200ff067b82 */ /* 0x000e620000000a00 */
[----:B0-----:R-:W-:-:S06]  /*0550*/  IMAD.WIDE R2, R0, 0x4, R2 ;  /* 0x0000000400027825 */ /* 0x001fcc00078e0202 */
[----:B------:R-:W2:Y:S01]  /*0560*/  LDG.E R2, desc[UR4][R2.64] ;  /* 0x0000000402027981 */ /* 0x000ea2000c1e1900 */
[----:B-1----:R-:W-:Y:S02]  /*0570*/  IMAD.WIDE R4, R5, 0x4, R6 ;  /* 0x0000000405047825 */ /* 0x002fe400078e0206 */
[----:B------:R-:W0:Y:S04]  /*0580*/  LDC.64 R6, c[0x0][0x390] ;  /* 0x0000e400ff067b82 */ /* 0x000e280000000a00 */
[----:B------:R-:W2:Y:S01]  /*0590*/  LDG.E R5, desc[UR4][R4.64] ;  /* 0x0000000404057981 */ /* 0x000ea2000c1e1900 */
[----:B0-----:R-:W-:-:S04]  /*05a0*/  IMAD.WIDE R6, R0, 0x4, R6 ;  /* 0x0000000400067825 */ /* 0x001fc800078e0206 */
[----:B--2---:R-:W-:-:S05]  /*05b0*/  FADD R9, R2, R5 ;  /* 0x0000000502097221 */ /* 0x004fca0000000000 */
[----:B------:R-:W-:Y:S01]  /*05c0*/  STG.E desc[UR4][R6.64], R9 ;  /* 0x0000000906007986 */ /* 0x000fe2000c101904 */
[----:B------:R-:W-:Y:S05]  /*05d0*/  EXIT ;  /* 0x000000000000794d */ /* 0x000fea0003800000 */
.L_x_0:
[----:B------:R-:W0:Y:S08]  /*05e0*/  LDC.64 R2, c[0x0][0x380] ;  /* 0x0000e000ff027b82 */ /* 0x000e300000000a00 */
[----:B------:R-:W1:Y:S01]  /*05f0*/  LDC.64 R4, c[0x0][0x390] ;  /* 0x0000e400ff047b82 */ /* 0x000e620000000a00 */
[----:B0-----:R-:W-:-:S06]  /*0600*/  IMAD.WIDE R2, R0, 0x4, R2 ;  /* 0x0000000400027825 */ /* 0x001fcc00078e0202 */
[----:B------:R-:W2:Y:S01]  /*0610*/  LDG.E R3, desc[UR4][R2.64] ;  /* 0x0000000402037981 */ /* 0x000ea2000c1e1900 */
[----:B-1----:R-:W-:-:S05]  /*0620*/  IMAD.WIDE R4, R0, 0x4, R4 ;  /* 0x0000000400047825 */ /* 0x002fca00078e0204 */
[----:B--2---:R-:W-:Y:S01]  /*0630*/  STG.E desc[UR4][R4.64], R3 ;  /* 0x0000000304007986 */ /* 0x004fe2000c101904 */
[----:B------:R-:W-:Y:S05]  /*0640*/  EXIT ;  /* 0x000000000000794d */ /* 0x000fea0003800000 */
.L_x_1:
[----:B------:R-:W-:-:S00]  /*0650*/  BRA `(.L_x_1) ;  /* 0xfffffffc00fc7947 */ /* 0x000fc0000383ffff */
[----:B------:R-:W-:-:S00]  /*0660*/  NOP ;  /* 0x0000000000007918 */ /* 0x000fc00000000000 */
        /* <DEDUP_REMOVED lines=9> */
.L_x_2:


//--------------------- .nv.shared.reserved.0     --------------------------
	.section	.nv.shared.reserved.0,"aw",@nobits
	.weak		__nv_reservedSMEM_offset_0_alias
	.size		__nv_reservedSMEM_offset_0_alias, 0, 64
	.other		__nv_reservedSMEM_offset_0_alias,@"STO_CUDA_RESERVED_SHARED STV_DEFAULT"
__nv_reservedSMEM_offset_0_alias:
	.zero		0
	.zero		64


//--------------------- .nv.constant0._Z7acc_f32PKfS0_Pfiiiiiii --------------------------
	.section	.nv.constant0._Z7acc_f32PKfS0_Pfiiiiiii,"a",@progbits
	.sectionflags	@""
	.align	4
.nv.constant0._Z7acc_f32PKfS0_Pfiiiiiii:
	.zero		948


//--------------------- SYMBOLS --------------------------

	.type		.nv.reservedSmem.offset0,@object
	.size		.nv.reservedSmem.offset0,0x4
